//
// Generated by NVIDIA NVVM Compiler
//
// Compiler Build ID: CL-36424714
// Cuda compilation tools, release 13.0, V13.0.88
// Based on NVVM 20.0.0
//

.version 9.0
.target sm_100
.address_size 64

	// .globl	_Z16addVecOnDeviceV1PKfS0_Pfm

.visible .entry _Z16addVecOnDeviceV1PKfS0_Pfm(
	.param .u64 .ptr .align 1 _Z16addVecOnDeviceV1PKfS0_Pfm_param_0,
	.param .u64 .ptr .align 1 _Z16addVecOnDeviceV1PKfS0_Pfm_param_1,
	.param .u64 .ptr .align 1 _Z16addVecOnDeviceV1PKfS0_Pfm_param_2,
	.param .u64 _Z16addVecOnDeviceV1PKfS0_Pfm_param_3
)
{
	.reg .pred 	%p<3>;
	.reg .b32 	%r<5>;
	.reg .b32 	%f<7>;
	.reg .b64 	%rd<21>;

	ld.param.u64 	%rd6, [_Z16addVecOnDeviceV1PKfS0_Pfm_param_0];
	ld.param.u64 	%rd7, [_Z16addVecOnDeviceV1PKfS0_Pfm_param_1];
	ld.param.u64 	%rd8, [_Z16addVecOnDeviceV1PKfS0_Pfm_param_2];
	ld.param.u64 	%rd9, [_Z16addVecOnDeviceV1PKfS0_Pfm_param_3];
	mov.u32 	%r1, %ntid.x;
	shl.b32 	%r2, %r1, 1;
	mov.u32 	%r3, %ctaid.x;
	mul.wide.u32 	%rd10, %r2, %r3;
	mov.u32 	%r4, %tid.x;
	cvt.u64.u32 	%rd11, %r4;
	add.s64 	%rd1, %rd10, %rd11;
	setp.ge.u64 	%p1, %rd1, %rd9;
	@%p1 bra 	$L__BB0_3;
	cvta.to.global.u64 	%rd12, %rd6;
	cvta.to.global.u64 	%rd13, %rd7;
	cvta.to.global.u64 	%rd14, %rd8;
	cvt.u64.u32 	%rd2, %r1;
	shl.b64 	%rd15, %rd1, 2;
	add.s64 	%rd3, %rd12, %rd15;
	ld.global.f32 	%f1, [%rd3];
	add.s64 	%rd4, %rd13, %rd15;
	ld.global.f32 	%f2, [%rd4];
	add.f32 	%f3, %f1, %f2;
	add.s64 	%rd5, %rd14, %rd15;
	st.global.f32 	[%rd5], %f3;
	add.s64 	%rd16, %rd1, %rd2;
	setp.ge.u64 	%p2, %rd16, %rd9;
	@%p2 bra 	$L__BB0_3;
	shl.b64 	%rd17, %rd2, 2;
	add.s64 	%rd18, %rd3, %rd17;
	ld.global.f32 	%f4, [%rd18];
	add.s64 	%rd19, %rd4, %rd17;
	ld.global.f32 	%f5, [%rd19];
	add.f32 	%f6, %f4, %f5;
	add.s64 	%rd20, %rd5, %rd17;
	st.global.f32 	[%rd20], %f6;
$L__BB0_3:
	ret;

}
	// .globl	_Z16addVecOnDeviceV2PKfS0_Pfm
.visible .entry _Z16addVecOnDeviceV2PKfS0_Pfm(
	.param .u64 .ptr .align 1 _Z16addVecOnDeviceV2PKfS0_Pfm_param_0,
	.param .u64 .ptr .align 1 _Z16addVecOnDeviceV2PKfS0_Pfm_param_1,
	.param .u64 .ptr .align 1 _Z16addVecOnDeviceV2PKfS0_Pfm_param_2,
	.param .u64 _Z16addVecOnDeviceV2PKfS0_Pfm_param_3
)
{
	.reg .pred 	%p<3>;
	.reg .b32 	%r<5>;
	.reg .b32 	%f<7>;
	.reg .b64 	%rd<14>;

	ld.param.u64 	%rd5, [_Z16addVecOnDeviceV2PKfS0_Pfm_param_0];
	ld.param.u64 	%rd6, [_Z16addVecOnDeviceV2PKfS0_Pfm_param_1];
	ld.param.u64 	%rd7, [_Z16addVecOnDeviceV2PKfS0_Pfm_param_2];
	ld.param.u64 	%rd8, [_Z16addVecOnDeviceV2PKfS0_Pfm_param_3];
	mov.u32 	%r1, %ctaid.x;
	mov.u32 	%r2, %ntid.x;
	mov.u32 	%r3, %tid.x;
	mad.lo.s32 	%r4, %r1, %r2, %r3;
	mul.wide.u32 	%rd1, %r4, 2;
	setp.ge.u64 	%p1, %rd1, %rd8;
	@%p1 bra 	$L__BB1_3;
	cvta.to.global.u64 	%rd9, %rd5;
	cvta.to.global.u64 	%rd10, %rd6;
	cvta.to.global.u64 	%rd11, %rd7;
	shl.b64 	%rd12, %rd1, 2;
	add.s64 	%rd2, %rd9, %rd12;
	ld.global.f32 	%f1, [%rd2];
	add.s64 	%rd3, %rd10, %rd12;
	ld.global.f32 	%f2, [%rd3];
	add.f32 	%f3, %f1, %f2;
	add.s64 	%rd4, %rd11, %rd12;
	st.global.f32 	[%rd4], %f3;
	add.s64 	%rd13, %rd1, 1;
	setp.ge.u64 	%p2, %rd13, %rd8;
	@%p2 bra 	$L__BB1_3;
	ld.global.f32 	%f4, [%rd2+4];
	ld.global.f32 	%f5, [%rd3+4];
	add.f32 	%f6, %f4, %f5;
	st.global.f32 	[%rd4+4], %f6;
$L__BB1_3:
	ret;

}


// ===== COMPILED SASS (sm_100) =====

	.target	sm_100

	.elftype	@"ET_EXEC"


//--------------------- .note.nv.tkinfo           --------------------------
	.section	.note.nv.tkinfo,"",@"SHT_NOTE"
	.sectionflags	@"SHF_NOTE_NV_TKINFO"
	.tkinfo
        /*0018*/ 	.word	0x00000002
        /*0030*/ 	.string	""
        /*0030*/ 	.string	"ptxas"
        /*0030*/ 	.string	"Cuda compilation tools, release 13.0, V13.0.88"
        /*0030*/ 	.string	"Build cuda_13.0.r13.0/compiler.36424714_0"
        /*0030*/ 	.string	"-arch sm_100 -m 64 "



//--------------------- .note.nv.cuinfo           --------------------------
	.section	.note.nv.cuinfo,"",@"SHT_NOTE"
	.sectionflags	@"SHF_NOTE_NV_CUINFO"
        /*0018*/ 	.short	0x0002
        /*001a*/ 	.short	0x0064
        /*001c*/ 	.short	0x0082
	.zero		2


//--------------------- .nv.info                  --------------------------
	.section	.nv.info,"",@"SHT_CUDA_INFO"
	.align	4


	//----- nvinfo : EIATTR_REGCOUNT
	.align		4
        /*0000*/ 	.byte	0x04, 0x2f
        /*0002*/ 	.short	(.L_1 - .L_0)
	.align		4
.L_0:
        /*0004*/ 	.word	index@(_Z16addVecOnDeviceV1PKfS0_Pfm)
        /*0008*/ 	.word	0x0000000d


	//----- nvinfo : EIATTR_FRAME_SIZE
	.align		4
.L_1:
        /*000c*/ 	.byte	0x04, 0x11
        /*000e*/ 	.short	(.L_3 - .L_2)
	.align		4
.L_2:
        /*0010*/ 	.word	index@(_Z16addVecOnDeviceV1PKfS0_Pfm)
        /*0014*/ 	.word	0x00000000


	//----- nvinfo : EIATTR_REGCOUNT
	.align		4
.L_3:
        /*0018*/ 	.byte	0x04, 0x2f
        /*001a*/ 	.short	(.L_5 - .L_4)
	.align		4
.L_4:
        /*001c*/ 	.word	index@(_Z16addVecOnDeviceV2PKfS0_Pfm)
        /*0020*/ 	.word	0x00000010


	//----- nvinfo : EIATTR_FRAME_SIZE
	.align		4
.L_5:
        /*0024*/ 	.byte	0x04, 0x11
        /*0026*/ 	.short	(.L_7 - .L_6)
	.align		4
.L_6:
        /*0028*/ 	.word	index@(_Z16addVecOnDeviceV2PKfS0_Pfm)
        /*002c*/ 	.word	0x00000000


	//----- nvinfo : EIATTR_MIN_STACK_SIZE
	.align		4
.L_7:
        /*0030*/ 	.byte	0x04, 0x12
        /*0032*/ 	.short	(.L_9 - .L_8)
	.align		4
.L_8:
        /*0034*/ 	.word	index@(_Z16addVecOnDeviceV2PKfS0_Pfm)
        /*0038*/ 	.word	0x00000000


	//----- nvinfo : EIATTR_MIN_STACK_SIZE
	.align		4
.L_9:
        /*003c*/ 	.byte	0x04, 0x12
        /*003e*/ 	.short	(.L_11 - .L_10)
	.align		4
.L_10:
        /*0040*/ 	.word	index@(_Z16addVecOnDeviceV1PKfS0_Pfm)
        /*0044*/ 	.word	0x00000000
.L_11:


//--------------------- .nv.compat                --------------------------
	.section	.nv.compat,"",@"SHT_CUDA_COMPAT_INFO"
	.align	4
        /*0000*/ 	.byte	0x02, 0x09, 0x00, 0x00, 0x02, 0x02, 0x01, 0x00, 0x02, 0x05, 0x05, 0x00, 0x03, 0x07, 0x01, 0x01
        /*0010*/ 	.byte	0x02, 0x03, 0x00, 0x00, 0x02, 0x06, 0x01, 0x00, 0x04, 0x0b, 0x08, 0x00, 0x09, 0x00, 0x00, 0x00
        /*0020*/ 	.byte	0x00, 0x00, 0x00, 0x00


//--------------------- .nv.info._Z16addVecOnDeviceV2PKfS0_Pfm --------------------------
	.section	.nv.info._Z16addVecOnDeviceV2PKfS0_Pfm,"",@"SHT_CUDA_INFO"
	.sectionflags	@""
	.align	4


	//----- nvinfo : EIATTR_CUDA_API_VERSION
	.align		4
        /*0000*/ 	.byte	0x04, 0x37
        /*0002*/ 	.short	(.L_13 - .L_12)
.L_12:
        /*0004*/ 	.word	0x00000082


	//----- nvinfo : EIATTR_KPARAM_INFO
	.align		4
.L_13:
        /*0008*/ 	.byte	0x04, 0x17
        /*000a*/ 	.short	(.L_15 - .L_14)
.L_14:
        /*000c*/ 	.word	0x00000000
        /*0010*/ 	.short	0x0003
        /*0012*/ 	.short	0x0018
        /*0014*/ 	.byte	0x00, 0xf0, 0x21, 0x00


	//----- nvinfo : EIATTR_KPARAM_INFO
	.align		4
.L_15:
        /*0018*/ 	.byte	0x04, 0x17
        /*001a*/ 	.short	(.L_17 - .L_16)
.L_16:
        /*001c*/ 	.word	0x00000000
        /*0020*/ 	.short	0x0002
        /*0022*/ 	.short	0x0010
        /*0024*/ 	.byte	0x00, 0xf5, 0x21, 0x00


	//----- nvinfo : EIATTR_KPARAM_INFO
	.align		4
.L_17:
        /*0028*/ 	.byte	0x04, 0x17
        /*002a*/ 	.short	(.L_19 - .L_18)
.L_18:
        /*002c*/ 	.word	0x00000000
        /*0030*/ 	.short	0x0001
        /*0032*/ 	.short	0x0008
        /*0034*/ 	.byte	0x00, 0xf5, 0x21, 0x00


	//----- nvinfo : EIATTR_KPARAM_INFO
	.align		4
.L_19:
        /*0038*/ 	.byte	0x04, 0x17
        /*003a*/ 	.short	(.L_21 - .L_20)
.L_20:
        /*003c*/ 	.word	0x00000000
        /*0040*/ 	.short	0x0000
        /*0042*/ 	.short	0x0000
        /*0044*/ 	.byte	0x00, 0xf5, 0x21, 0x00


	//----- nvinfo : EIATTR_SPARSE_MMA_MASK
	.align		4
.L_21:
        /*0048*/ 	.byte	0x03, 0x50
        /*004a*/ 	.short	0x0000


	//----- nvinfo : EIATTR_MAXREG_COUNT
	.align		4
        /*004c*/ 	.byte	0x03, 0x1b
        /*004e*/ 	.short	0x00ff


	//----- nvinfo : EIATTR_MERCURY_ISA_VERSION
	.align		4
        /*0050*/ 	.byte	0x03, 0x5f
        /*0052*/ 	.short	0x0101


	//----- nvinfo : EIATTR_VRC_CTA_INIT_COUNT
	.align		4
        /*0054*/ 	.byte	0x02, 0x4a
	.zero		1
	.zero		1


	//----- nvinfo : EIATTR_EXIT_INSTR_OFFSETS
	.align		4
        /*0058*/ 	.byte	0x04, 0x1c
        /*005a*/ 	.short	(.L_23 - .L_22)


	//   ....[0]....
.L_22:
        /*005c*/ 	.word	0x00000090


	//   ....[1]....
        /*0060*/ 	.word	0x00000190


	//   ....[2]....
        /*0064*/ 	.word	0x000001e0


	//----- nvinfo : EIATTR_CBANK_PARAM_SIZE
	.align		4
.L_23:
        /*0068*/ 	.byte	0x03, 0x19
        /*006a*/ 	.short	0x0020


	//----- nvinfo : EIATTR_PARAM_CBANK
	.align		4
        /*006c*/ 	.byte	0x04, 0x0a
        /*006e*/ 	.short	(.L_25 - .L_24)
	.align		4
.L_24:
        /*0070*/ 	.word	index@(.nv.constant0._Z16addVecOnDeviceV2PKfS0_Pfm)
        /*0074*/ 	.short	0x0380
        /*0076*/ 	.short	0x0020


	//----- nvinfo : EIATTR_SW_WAR
	.align		4
.L_25:
        /*0078*/ 	.byte	0x04, 0x36
        /*007a*/ 	.short	(.L_27 - .L_26)
.L_26:
        /*007c*/ 	.word	0x00000008
.L_27:


//--------------------- .nv.info._Z16addVecOnDeviceV1PKfS0_Pfm --------------------------
	.section	.nv.info._Z16addVecOnDeviceV1PKfS0_Pfm,"",@"SHT_CUDA_INFO"
	.sectionflags	@""
	.align	4


	//----- nvinfo : EIATTR_CUDA_API_VERSION
	.align		4
        /*0000*/ 	.byte	0x04, 0x37
        /*0002*/ 	.short	(.L_29 - .L_28)
.L_28:
        /*0004*/ 	.word	0x00000082


	//----- nvinfo : EIATTR_KPARAM_INFO
	.align		4
.L_29:
        /*0008*/ 	.byte	0x04, 0x17
        /*000a*/ 	.short	(.L_31 - .L_30)
.L_30:
        /*000c*/ 	.word	0x00000000
        /*0010*/ 	.short	0x0003
        /*0012*/ 	.short	0x0018
        /*0014*/ 	.byte	0x00, 0xf0, 0x21, 0x00


	//----- nvinfo : EIATTR_KPARAM_INFO
	.align		4
.L_31:
        /*0018*/ 	.byte	0x04, 0x17
        /*001a*/ 	.short	(.L_33 - .L_32)
.L_32:
        /*001c*/ 	.word	0x00000000
        /*0020*/ 	.short	0x0002
        /*0022*/ 	.short	0x0010
        /*0024*/ 	.byte	0x00, 0xf5, 0x21, 0x00


	//----- nvinfo : EIATTR_KPARAM_INFO
	.align		4
.L_33:
        /*0028*/ 	.byte	0x04, 0x17
        /*002a*/ 	.short	(.L_35 - .L_34)
.L_34:
        /*002c*/ 	.word	0x00000000
        /*0030*/ 	.short	0x0001
        /*0032*/ 	.short	0x0008
        /*0034*/ 	.byte	0x00, 0xf5, 0x21, 0x00


	//----- nvinfo : EIATTR_KPARAM_INFO
	.align		4
.L_35:
        /*0038*/ 	.byte	0x04, 0x17
        /*003a*/ 	.short	(.L_37 - .L_36)
.L_36:
        /*003c*/ 	.word	0x00000000
        /*0040*/ 	.short	0x0000
        /*0042*/ 	.short	0x0000
        /*0044*/ 	.byte	0x00, 0xf5, 0x21, 0x00


	//----- nvinfo : EIATTR_SPARSE_MMA_MASK
	.align		4
.L_37:
        /*0048*/ 	.byte	0x03, 0x50
        /*004a*/ 	.short	0x0000


	//----- nvinfo : EIATTR_MAXREG_COUNT
	.align		4
        /*004c*/ 	.byte	0x03, 0x1b
        /*004e*/ 	.short	0x00ff


	//----- nvinfo : EIATTR_MERCURY_ISA_VERSION
	.align		4
        /*0050*/ 	.byte	0x03, 0x5f
        /*0052*/ 	.short	0x0101


	//----- nvinfo : EIATTR_VRC_CTA_INIT_COUNT
	.align		4
        /*0054*/ 	.byte	0x02, 0x4a
	.zero		1
	.zero		1


	//----- nvinfo : EIATTR_EXIT_INSTR_OFFSETS
	.align		4
        /*0058*/ 	.byte	0x04, 0x1c
        /*005a*/ 	.short	(.L_39 - .L_38)


	//   ....[0]....
.L_38:
        /*005c*/ 	.word	0x000000a0


	//   ....[1]....
        /*0060*/ 	.word	0x000001e0


	//   ....[2]....
        /*0064*/ 	.word	0x000002b0


	//----- nvinfo : EIATTR_CBANK_PARAM_SIZE
	.align		4
.L_39:
        /*0068*/ 	.byte	0x03, 0x19
        /*006a*/ 	.short	0x0020


	//----- nvinfo : EIATTR_PARAM_CBANK
	.align		4
        /*006c*/ 	.byte	0x04, 0x0a
        /*006e*/ 	.short	(.L_41 - .L_40)
	.align		4
.L_40:
        /*0070*/ 	.word	index@(.nv.constant0._Z16addVecOnDeviceV1PKfS0_Pfm)
        /*0074*/ 	.short	0x0380
        /*0076*/ 	.short	0x0020


	//----- nvinfo : EIATTR_SW_WAR
	.align		4
.L_41:
        /*0078*/ 	.byte	0x04, 0x36
        /*007a*/ 	.short	(.L_43 - .L_42)
.L_42:
        /*007c*/ 	.word	0x00000008
.L_43:


//--------------------- .nv.callgraph             --------------------------
	.section	.nv.callgraph,"",@"SHT_CUDA_CALLGRAPH"
	.align	4
	.sectionentsize	8
	.align		4
        /*0000*/ 	.word	0x00000000
	.align		4
        /*0004*/ 	.word	0xffffffff
	.align		4
        /*0008*/ 	.word	0x00000000
	.align		4
        /*000c*/ 	.word	0xfffffffe
	.align		4
        /*0010*/ 	.word	0x00000000
	.align		4
        /*0014*/ 	.word	0xfffffffd
	.align		4
        /*0018*/ 	.word	0x00000000
	.align		4
        /*001c*/ 	.word	0xfffffffc


//--------------------- .text._Z16addVecOnDeviceV2PKfS0_Pfm --------------------------
	.section	.text._Z16addVecOnDeviceV2PKfS0_Pfm,"ax",@progbits
	.align	128
        .global         _Z16addVecOnDeviceV2PKfS0_Pfm
        .type           _Z16addVecOnDeviceV2PKfS0_Pfm,@function
        .size           _Z16addVecOnDeviceV2PKfS0_Pfm,(.L_x_2 - _Z16addVecOnDeviceV2PKfS0_Pfm)
        .other          _Z16addVecOnDeviceV2PKfS0_Pfm,@"STO_CUDA_ENTRY STV_DEFAULT"
_Z16addVecOnDeviceV2PKfS0_Pfm:
.text._Z16addVecOnDeviceV2PKfS0_Pfm:
[----:B------:R-:W-:Y:S01]  /*0000*/  LDC R1, c[0x0][0x37c] ;  /* 0x0000df00ff017b82 */ /* 0x000fe20000000800 */
[----:B------:R-:W0:Y:S07]  /*0010*/  S2R R0, SR_TID.X ;  /* 0x0000000000007919 */ /* 0x000e2e0000002100 */
[----:B------:R-:W0:Y:S01]  /*0020*/  S2UR UR4, SR_CTAID.X ;  /* 0x00000000000479c3 */ /* 0x000e220000002500 */
[----:B------:R-:W1:Y:S07]  /*0030*/  LDCU.64 UR6, c[0x0][0x398] ;  /* 0x00007300ff0677ac */ /* 0x000e6e0008000a00 */
[----:B------:R-:W0:Y:S02]  /*0040*/  LDC R11, c[0x0][0x360] ;  /* 0x0000d800ff0b7b82 */ /* 0x000e240000000800 */
[----:B0-----:R-:W-:-:S04]  /*0050*/  IMAD R11, R11, UR4, R0 ;  /* 0x000000040b0b7c24 */ /* 0x001fc8000f8e0200 */
[----:B------:R-:W-:-:S03]  /*0060*/  IMAD.WIDE.U32 R2, R11, 0x2, RZ ;  /* 0x000000020b027825 */ /* 0x000fc600078e00ff */
[----:B-1----:R-:W-:-:S04]  /*0070*/  ISETP.GE.U32.AND P0, PT, R2, UR6, PT ;  /* 0x0000000602007c0c */ /* 0x002fc8000bf06070 */
[----:B------:R-:W-:-:S13]  /*0080*/  ISETP.GE.U32.AND.EX P0, PT, R3, UR7, PT, P0 ;  /* 0x0000000703007c0c */ /* 0x000fda000bf06100 */
[----:B------:R-:W-:Y:S05]  /*0090*/  @P0 EXIT ;  /* 0x000000000000094d */ /* 0x000fea0003800000 */
[----:B------:R-:W0:Y:S01]  /*00a0*/  LDC.64 R4, c[0x0][0x380] ;  /* 0x0000e000ff047b82 */ /* 0x000e220000000a00 */
[----:B------:R-:W1:Y:S07]  /*00b0*/  LDCU.64 UR4, c[0x0][0x358] ;  /* 0x00006b00ff0477ac */ /* 0x000e6e0008000a00 */
[----:B------:R-:W2:Y:S08]  /*00c0*/  LDC.64 R6, c[0x0][0x388] ;  /* 0x0000e200ff067b82 */ /* 0x000eb00000000a00 */
[----:B------:R-:W3:Y:S01]  /*00d0*/  LDC.64 R8, c[0x0][0x390] ;  /* 0x0000e400ff087b82 */ /* 0x000ee20000000a00 */
[----:B0-----:R-:W-:-:S05]  /*00e0*/  IMAD.WIDE.U32 R4, R11, 0x8, R4 ;  /* 0x000000080b047825 */ /* 0x001fca00078e0004 */
[----:B-1----:R-:W4:Y:S01]  /*00f0*/  LDG.E R0, desc[UR4][R4.64] ;  /* 0x0000000404007981 */ /* 0x002f22000c1e1900 */
[----:B--2---:R-:W-:-:S05]  /*0100*/  IMAD.WIDE.U32 R6, R11, 0x8, R6 ;  /* 0x000000080b067825 */ /* 0x004fca00078e0006 */
[----:B------:R-:W4:Y:S01]  /*0110*/  LDG.E R13, desc[UR4][R6.64] ;  /* 0x00000004060d7981 */ /* 0x000f22000c1e1900 */
[----:B------:R-:W-:-:S04]  /*0120*/  IADD3 R2, P0, PT, R2, 0x1, RZ ;  /* 0x0000000102027810 */ /* 0x000fc80007f1e0ff */
[----:B------:R-:W-:Y:S02]  /*0130*/  IADD3.X R3, PT, PT, RZ, R3, RZ, P0, !PT ;  /* 0x00000003ff037210 */ /* 0x000fe400007fe4ff */
[----:B------:R-:W-:-:S04]  /*0140*/  ISETP.GE.U32.AND P0, PT, R2, UR6, PT ;  /* 0x0000000602007c0c */ /* 0x000fc8000bf06070 */
[----:B------:R-:W-:Y:S01]  /*0150*/  ISETP.GE.U32.AND.EX P0, PT, R3, UR7, PT, P0 ;  /* 0x0000000703007c0c */ /* 0x000fe2000bf06100 */
[----:B---3--:R-:W-:-:S04]  /*0160*/  IMAD.WIDE.U32 R2, R11, 0x8, R8 ;  /* 0x000000080b027825 */ /* 0x008fc800078e0008 */
[----:B----4-:R-:W-:-:S05]  /*0170*/  FADD R13, R0, R13 ;  /* 0x0000000d000d7221 */ /* 0x010fca0000000000 */
[----:B------:R0:W-:Y:S03]  /*0180*/  STG.E desc[UR4][R2.64], R13 ;  /* 0x0000000d02007986 */ /* 0x0001e6000c101904 */
[----:B------:R-:W-:Y:S05]  /*0190*/  @P0 EXIT ;  /* 0x000000000000094d */ /* 0x000fea0003800000 */
[----:B------:R-:W2:Y:S04]  /*01a0*/  LDG.E R4, desc[UR4][R4.64+0x4] ;  /* 0x0000040404047981 */ /* 0x000ea8000c1e1900 */
[----:B------:R-:W2:Y:S02]  /*01b0*/  LDG.E R7, desc[UR4][R6.64+0x4] ;  /* 0x0000040406077981 */ /* 0x000ea4000c1e1900 */
[----:B--2---:R-:W-:-:S05]  /*01c0*/  FADD R9, R4, R7 ;  /* 0x0000000704097221 */ /* 0x004fca0000000000 */
[----:B------:R-:W-:Y:S01]  /*01d0*/  STG.E desc[UR4][R2.64+0x4], R9 ;  /* 0x0000040902007986 */ /* 0x000fe2000c101904 */
[----:B------:R-:W-:Y:S05]  /*01e0*/  EXIT ;  /* 0x000000000000794d */ /* 0x000fea0003800000 */
.L_x_0:
[----:B------:R-:W-:-:S00]  /*01f0*/  BRA `(.L_x_0) ;  /* 0xfffffffc00fc7947 */ /* 0x000fc0000383ffff */
[----:B------:R-:W-:-:S00]  /*0200*/  NOP ;  /* 0x0000000000007918 */ /* 0x000fc00000000000 */
[----:B------:R-:W-:-:S00]  /*0210*/  NOP ;  /* 0x0000000000007918 */ /* 0x000fc00000000000 */
[----:B------:R-:W-:-:S00]  /*0220*/  NOP ;  /* 0x0000000000007918 */ /* 0x000fc00000000000 */
[----:B------:R-:W-:-:S00]  /*0230*/  NOP ;  /* 0x0000000000007918 */ /* 0x000fc00000000000 */
[----:B------:R-:W-:-:S00]  /*0240*/  NOP ;  /* 0x0000000000007918 */ /* 0x000fc00000000000 */
[----:B------:R-:W-:-:S00]  /*0250*/  NOP ;  /* 0x0000000000007918 */ /* 0x000fc00000000000 */
[----:B------:R-:W-:-:S00]  /*0260*/  NOP ;  /* 0x0000000000007918 */ /* 0x000fc00000000000 */
[----:B------:R-:W-:-:S00]  /*0270*/  NOP ;  /* 0x0000000000007918 */ /* 0x000fc00000000000 */
.L_x_2:


//--------------------- .text._Z16addVecOnDeviceV1PKfS0_Pfm --------------------------
	.section	.text._Z16addVecOnDeviceV1PKfS0_Pfm,"ax",@progbits
	.align	128
        .global         _Z16addVecOnDeviceV1PKfS0_Pfm
        .type           _Z16addVecOnDeviceV1PKfS0_Pfm,@function
        .size           _Z16addVecOnDeviceV1PKfS0_Pfm,(.L_x_3 - _Z16addVecOnDeviceV1PKfS0_Pfm)
        .other          _Z16addVecOnDeviceV1PKfS0_Pfm,@"STO_CUDA_ENTRY STV_DEFAULT"
_Z16addVecOnDeviceV1PKfS0_Pfm:
.text._Z16addVecOnDeviceV1PKfS0_Pfm:
[----:B------:R-:W-:Y:S01]  /*0000*/  LDC R1, c[0x0][0x37c] ;  /* 0x0000df00ff017b82 */ /* 0x000fe20000000800 */
[----:B------:R-:W0:Y:S01]  /*0010*/  S2R R5, SR_CTAID.X ;  /* 0x0000000000057919 */ /* 0x000e220000002500 */
[----:B------:R-:W1:Y:S01]  /*0020*/  LDCU UR6, c[0x0][0x360] ;  /* 0x00006c00ff0677ac */ /* 0x000e620008000800 */
[----:B------:R-:W-:Y:S01]  /*0030*/  IMAD.MOV.U32 R3, RZ, RZ, RZ ;  /* 0x000000ffff037224 */ /* 0x000fe200078e00ff */
[----:B------:R-:W0:Y:S01]  /*0040*/  S2R R2, SR_TID.X ;  /* 0x0000000000027919 */ /* 0x000e220000002100 */
[----:B------:R-:W2:Y:S01]  /*0050*/  LDCU.64 UR8, c[0x0][0x398] ;  /* 0x00007300ff0877ac */ /* 0x000ea20008000a00 */
[----:B-1----:R-:W-:-:S06]  /*0060*/  USHF.L.U32 UR4, UR6, 0x1, URZ ;  /* 0x0000000106047899 */ /* 0x002fcc00080006ff */
[----:B0-----:R-:W-:-:S03]  /*0070*/  IMAD.WIDE.U32 R2, R5, UR4, R2 ;  /* 0x0000000405027c25 */ /* 0x001fc6000f8e0002 */
[----:B--2---:R-:W-:-:S04]  /*0080*/  ISETP.GE.U32.AND P0, PT, R2, UR8, PT ;  /* 0x0000000802007c0c */ /* 0x004fc8000bf06070 */
[----:B------:R-:W-:-:S13]  /*0090*/  ISETP.GE.U32.AND.EX P0, PT, R3, UR9, PT, P0 ;  /* 0x0000000903007c0c */ /* 0x000fda000bf06100 */
[----:B------:R-:W-:Y:S05]  /*00a0*/  @P0 EXIT ;  /* 0x000000000000094d */ /* 0x000fea0003800000 */
[----:B------:R-:W0:Y:S01]  /*00b0*/  LDCU.128 UR12, c[0x0][0x380] ;  /* 0x00007000ff0c77ac */ /* 0x000e220008000c00 */
[C---:B------:R-:W-:Y:S01]  /*00c0*/  IMAD.SHL.U32 R8, R2.reuse, 0x4, RZ ;  /* 0x0000000402087824 */ /* 0x040fe200078e00ff */
[----:B------:R-:W-:Y:S01]  /*00d0*/  SHF.L.U64.HI R10, R2, 0x2, R3 ;  /* 0x00000002020a7819 */ /* 0x000fe20000010203 */
[----:B------:R-:W1:Y:S01]  /*00e0*/  LDCU.64 UR4, c[0x0][0x358] ;  /* 0x00006b00ff0477ac */ /* 0x000e620008000a00 */
[----:B------:R-:W2:Y:S02]  /*00f0*/  LDCU.64 UR10, c[0x0][0x390] ;  /* 0x00007200ff0a77ac */ /* 0x000ea40008000a00 */
[C---:B0-----:R-:W-:Y:S02]  /*0100*/  IADD3 R4, P0, PT, R8.reuse, UR12, RZ ;  /* 0x0000000c08047c10 */ /* 0x041fe4000ff1e0ff */
[----:B------:R-:W-:Y:S02]  /*0110*/  IADD3 R6, P1, PT, R8, UR14, RZ ;  /* 0x0000000e08067c10 */ /* 0x000fe4000ff3e0ff */
[----:B------:R-:W-:-:S02]  /*0120*/  IADD3.X R5, PT, PT, R10, UR13, RZ, P0, !PT ;  /* 0x0000000d0a057c10 */ /* 0x000fc400087fe4ff */
[----:B------:R-:W-:-:S03]  /*0130*/  IADD3.X R7, PT, PT, R10, UR15, RZ, P1, !PT ;  /* 0x0000000f0a077c10 */ /* 0x000fc60008ffe4ff */
[----:B-1----:R-:W3:Y:S04]  /*0140*/  LDG.E R0, desc[UR4][R4.64] ;  /* 0x0000000404007981 */ /* 0x002ee8000c1e1900 */
[----:B------:R-:W3:Y:S01]  /*0150*/  LDG.E R9, desc[UR4][R6.64] ;  /* 0x0000000406097981 */ /* 0x000ee2000c1e1900 */
[----:B------:R-:W-:-:S04]  /*0160*/  IADD3 R2, P1, PT, R2, UR6, RZ ;  /* 0x0000000602027c10 */ /* 0x000fc8000ff3e0ff */
[----:B------:R-:W-:Y:S01]  /*0170*/  ISETP.GE.U32.AND P0, PT, R2, UR8, PT ;  /* 0x0000000802007c0c */ /* 0x000fe2000bf06070 */
[----:B------:R-:W-:Y:S01]  /*0180*/  IMAD.X R3, RZ, RZ, R3, P1 ;  /* 0x000000ffff037224 */ /* 0x000fe200008e0603 */
[----:B--2---:R-:W-:-:S04]  /*0190*/  IADD3 R2, P1, PT, R8, UR10, RZ ;  /* 0x0000000a08027c10 */ /* 0x004fc8000ff3e0ff */
[----:B------:R-:W-:Y:S02]  /*01a0*/  ISETP.GE.U32.AND.EX P0, PT, R3, UR9, PT, P0 ;  /* 0x0000000903007c0c */ /* 0x000fe4000bf06100 */
[----:B------:R-:W-:Y:S01]  /*01b0*/  IADD3.X R3, PT, PT, R10, UR11, RZ, P1, !PT ;  /* 0x0000000b0a037c10 */ /* 0x000fe20008ffe4ff */
[----:B---3--:R-:W-:-:S05]  /*01c0*/  FADD R9, R0, R9 ;  /* 0x0000000900097221 */ /* 0x008fca0000000000 */
[----:B------:R0:W-:Y:S05]  /*01d0*/  STG.E desc[UR4][R2.64], R9 ;  /* 0x0000000902007986 */ /* 0x0001ea000c101904 */
[----:B------:R-:W-:Y:S05]  /*01e0*/  @P0 EXIT ;  /* 0x000000000000094d */ /* 0x000fea0003800000 */
[----:B------:R-:W-:Y:S02]  /*01f0*/  USHF.L.U32 UR7, UR6, 0x2, URZ ;  /* 0x0000000206077899 */ /* 0x000fe400080006ff */
[----:B------:R-:W-:-:S04]  /*0200*/  USHF.R.U32.HI UR8, URZ, 0x1e, UR6 ;  /* 0x0000001eff087899 */ /* 0x000fc80008011606 */
[----:B------:R-:W-:Y:S02]  /*0210*/  IADD3 R6, P1, PT, R6, UR7, RZ ;  /* 0x0000000706067c10 */ /* 0x000fe4000ff3e0ff */
[----:B------:R-:W-:Y:S02]  /*0220*/  IADD3 R4, P0, PT, R4, UR7, RZ ;  /* 0x0000000704047c10 */ /* 0x000fe4000ff1e0ff */
[----:B------:R-:W-:Y:S02]  /*0230*/  IADD3.X R7, PT, PT, R7, UR8, RZ, P1, !PT ;  /* 0x0000000807077c10 */ /* 0x000fe40008ffe4ff */
[----:B------:R-:W-:-:S04]  /*0240*/  IADD3.X R5, PT, PT, R5, UR8, RZ, P0, !PT ;  /* 0x0000000805057c10 */ /* 0x000fc800087fe4ff */
[----:B------:R-:W2:Y:S04]  /*0250*/  LDG.E R7, desc[UR4][R6.64] ;  /* 0x0000000406077981 */ /* 0x000ea8000c1e1900 */
[----:B------:R-:W2:Y:S01]  /*0260*/  LDG.E R4, desc[UR4][R4.64] ;  /* 0x0000000404047981 */ /* 0x000ea2000c1e1900 */
[----:B0-----:R-:W-:-:S04]  /*0270*/  IADD3 R2, P0, PT, R2, UR7, RZ ;  /* 0x0000000702027c10 */ /* 0x001fc8000ff1e0ff */
[----:B------:R-:W-:Y:S01]  /*0280*/  IADD3.X R3, PT, PT, R3, UR8, RZ, P0, !PT ;  /* 0x0000000803037c10 */ /* 0x000fe200087fe4ff */
[----:B--2---:R-:W-:-:S05]  /*0290*/  FADD R9, R4, R7 ;  /* 0x0000000704097221 */ /* 0x004fca0000000000 */
[----:B------:R-:W-:Y:S01]  /*02a0*/  STG.E desc[UR4][R2.64], R9 ;  /* 0x0000000902007986 */ /* 0x000fe2000c101904 */
[----:B------:R-:W-:Y:S05]  /*02b0*/  EXIT ;  /* 0x000000000000794d */ /* 0x000fea0003800000 */
.L_x_1:
        /* <DEDUP_REMOVED lines=12> */
.L_x_3:


//--------------------- .nv.shared.reserved.0     --------------------------
	.section	.nv.shared.reserved.0,"aw",@nobits
	.weak		__nv_reservedSMEM_offset_0_alias
	.size		__nv_reservedSMEM_offset_0_alias, 0, 64
	.other		__nv_reservedSMEM_offset_0_alias,@"STO_CUDA_RESERVED_SHARED STV_DEFAULT"
__nv_reservedSMEM_offset_0_alias:
	.zero		0
	.zero		64


//--------------------- .nv.constant0._Z16addVecOnDeviceV2PKfS0_Pfm --------------------------
	.section	.nv.constant0._Z16addVecOnDeviceV2PKfS0_Pfm,"a",@progbits
	.sectionflags	@""
	.align	4
.nv.constant0._Z16addVecOnDeviceV2PKfS0_Pfm:
	.zero		928


//--------------------- .nv.constant0._Z16addVecOnDeviceV1PKfS0_Pfm --------------------------
	.section	.nv.constant0._Z16addVecOnDeviceV1PKfS0_Pfm,"a",@progbits
	.sectionflags	@""
	.align	4
.nv.constant0._Z16addVecOnDeviceV1PKfS0_Pfm:
	.zero		928


//--------------------- SYMBOLS --------------------------

	.type		.nv.reservedSmem.offset0,@object
	.size		.nv.reservedSmem.offset0,0x4
